//
// Generated by NVIDIA NVVM Compiler
//
// Compiler Build ID: CL-36424714
// Cuda compilation tools, release 13.0, V13.0.88
// Based on NVVM 20.0.0
//

.version 9.0
.target sm_100
.address_size 64

	// .globl	_Z6kernelPiS_S_

.visible .entry _Z6kernelPiS_S_(
	.param .u64 .ptr .align 1 _Z6kernelPiS_S__param_0,
	.param .u64 .ptr .align 1 _Z6kernelPiS_S__param_1,
	.param .u64 .ptr .align 1 _Z6kernelPiS_S__param_2
)
{
	.reg .pred 	%p<2>;
	.reg .b32 	%r<44>;
	.reg .b64 	%rd<21>;

	ld.param.u64 	%rd6, [_Z6kernelPiS_S__param_0];
	ld.param.u64 	%rd7, [_Z6kernelPiS_S__param_1];
	ld.param.u64 	%rd8, [_Z6kernelPiS_S__param_2];
	cvta.to.global.u64 	%rd9, %rd7;
	cvta.to.global.u64 	%rd10, %rd6;
	cvta.to.global.u64 	%rd11, %rd8;
	mov.u32 	%r9, %ntid.y;
	mov.u32 	%r10, %ctaid.y;
	mov.u32 	%r11, %tid.y;
	mad.lo.s32 	%r12, %r9, %r10, %r11;
	mov.u32 	%r13, %ntid.x;
	mov.u32 	%r14, %ctaid.x;
	mov.u32 	%r15, %tid.x;
	mad.lo.s32 	%r41, %r13, %r14, %r15;
	shl.b32 	%r16, %r12, 10;
	add.s32 	%r17, %r16, %r41;
	mul.wide.s32 	%rd12, %r17, 4;
	add.s64 	%rd1, %rd11, %rd12;
	mov.b32 	%r42, 0;
	st.global.u32 	[%rd1], %r42;
	mul.wide.u32 	%rd13, %r9, %r10;
	cvt.u64.u32 	%rd14, %r11;
	add.s64 	%rd15, %rd13, %rd14;
	shl.b64 	%rd16, %rd15, 12;
	add.s64 	%rd17, %rd16, %rd10;
	add.s64 	%rd20, %rd17, 16;
	add.s64 	%rd3, %rd9, 16384;
	mov.u32 	%r43, %r42;
$L__BB0_1:
	mul.wide.s32 	%rd18, %r41, 4;
	add.s64 	%rd19, %rd3, %rd18;
	ld.global.u32 	%r18, [%rd20+-16];
	ld.global.u32 	%r19, [%rd19+-16384];
	mad.lo.s32 	%r20, %r19, %r18, %r42;
	st.global.u32 	[%rd1], %r20;
	ld.global.u32 	%r21, [%rd20+-12];
	ld.global.u32 	%r22, [%rd19+-12288];
	mad.lo.s32 	%r23, %r22, %r21, %r20;
	st.global.u32 	[%rd1], %r23;
	ld.global.u32 	%r24, [%rd20+-8];
	ld.global.u32 	%r25, [%rd19+-8192];
	mad.lo.s32 	%r26, %r25, %r24, %r23;
	st.global.u32 	[%rd1], %r26;
	ld.global.u32 	%r27, [%rd20+-4];
	ld.global.u32 	%r28, [%rd19+-4096];
	mad.lo.s32 	%r29, %r28, %r27, %r26;
	st.global.u32 	[%rd1], %r29;
	ld.global.u32 	%r30, [%rd20];
	ld.global.u32 	%r31, [%rd19];
	mad.lo.s32 	%r32, %r31, %r30, %r29;
	st.global.u32 	[%rd1], %r32;
	ld.global.u32 	%r33, [%rd20+4];
	ld.global.u32 	%r34, [%rd19+4096];
	mad.lo.s32 	%r35, %r34, %r33, %r32;
	st.global.u32 	[%rd1], %r35;
	ld.global.u32 	%r36, [%rd20+8];
	ld.global.u32 	%r37, [%rd19+8192];
	mad.lo.s32 	%r38, %r37, %r36, %r35;
	st.global.u32 	[%rd1], %r38;
	ld.global.u32 	%r39, [%rd20+12];
	ld.global.u32 	%r40, [%rd19+12288];
	mad.lo.s32 	%r42, %r40, %r39, %r38;
	st.global.u32 	[%rd1], %r42;
	add.s32 	%r43, %r43, 8;
	add.s64 	%rd20, %rd20, 32;
	add.s32 	%r41, %r41, 8192;
	setp.ne.s32 	%p1, %r43, 1024;
	@%p1 bra 	$L__BB0_1;
	ret;

}


// ===== COMPILED SASS (sm_100) =====

	.target	sm_100

	.elftype	@"ET_EXEC"


//--------------------- .note.nv.tkinfo           --------------------------
	.section	.note.nv.tkinfo,"",@"SHT_NOTE"
	.sectionflags	@"SHF_NOTE_NV_TKINFO"
	.tkinfo
        /*0018*/ 	.word	0x00000002
        /*0030*/ 	.string	""
        /*0030*/ 	.string	"ptxas"
        /*0030*/ 	.string	"Cuda compilation tools, release 13.0, V13.0.88"
        /*0030*/ 	.string	"Build cuda_13.0.r13.0/compiler.36424714_0"
        /*0030*/ 	.string	"-arch sm_100 -m 64 "



//--------------------- .note.nv.cuinfo           --------------------------
	.section	.note.nv.cuinfo,"",@"SHT_NOTE"
	.sectionflags	@"SHF_NOTE_NV_CUINFO"
        /*0018*/ 	.short	0x0002
        /*001a*/ 	.short	0x0064
        /*001c*/ 	.short	0x0082
	.zero		2


//--------------------- .nv.info                  --------------------------
	.section	.nv.info,"",@"SHT_CUDA_INFO"
	.align	4


	//----- nvinfo : EIATTR_REGCOUNT
	.align		4
        /*0000*/ 	.byte	0x04, 0x2f
        /*0002*/ 	.short	(.L_1 - .L_0)
	.align		4
.L_0:
        /*0004*/ 	.word	index@(_Z6kernelPiS_S_)
        /*0008*/ 	.word	0x00000016


	//----- nvinfo : EIATTR_FRAME_SIZE
	.align		4
.L_1:
        /*000c*/ 	.byte	0x04, 0x11
        /*000e*/ 	.short	(.L_3 - .L_2)
	.align		4
.L_2:
        /*0010*/ 	.word	index@(_Z6kernelPiS_S_)
        /*0014*/ 	.word	0x00000000


	//----- nvinfo : EIATTR_MIN_STACK_SIZE
	.align		4
.L_3:
        /*0018*/ 	.byte	0x04, 0x12
        /*001a*/ 	.short	(.L_5 - .L_4)
	.align		4
.L_4:
        /*001c*/ 	.word	index@(_Z6kernelPiS_S_)
        /*0020*/ 	.word	0x00000000
.L_5:


//--------------------- .nv.compat                --------------------------
	.section	.nv.compat,"",@"SHT_CUDA_COMPAT_INFO"
	.align	4
        /*0000*/ 	.byte	0x02, 0x09, 0x00, 0x00, 0x02, 0x02, 0x01, 0x00, 0x02, 0x05, 0x05, 0x00, 0x03, 0x07, 0x01, 0x01
        /*0010*/ 	.byte	0x02, 0x03, 0x00, 0x00, 0x02, 0x06, 0x01, 0x00, 0x04, 0x0b, 0x08, 0x00, 0x09, 0x00, 0x00, 0x00
        /*0020*/ 	.byte	0x00, 0x00, 0x00, 0x00


//--------------------- .nv.info._Z6kernelPiS_S_  --------------------------
	.section	.nv.info._Z6kernelPiS_S_,"",@"SHT_CUDA_INFO"
	.sectionflags	@""
	.align	4


	//----- nvinfo : EIATTR_CUDA_API_VERSION
	.align		4
        /*0000*/ 	.byte	0x04, 0x37
        /*0002*/ 	.short	(.L_7 - .L_6)
.L_6:
        /*0004*/ 	.word	0x00000082


	//----- nvinfo : EIATTR_KPARAM_INFO
	.align		4
.L_7:
        /*0008*/ 	.byte	0x04, 0x17
        /*000a*/ 	.short	(.L_9 - .L_8)
.L_8:
        /*000c*/ 	.word	0x00000000
        /*0010*/ 	.short	0x0002
        /*0012*/ 	.short	0x0010
        /*0014*/ 	.byte	0x00, 0xf5, 0x21, 0x00


	//----- nvinfo : EIATTR_KPARAM_INFO
	.align		4
.L_9:
        /*0018*/ 	.byte	0x04, 0x17
        /*001a*/ 	.short	(.L_11 - .L_10)
.L_10:
        /*001c*/ 	.word	0x00000000
        /*0020*/ 	.short	0x0001
        /*0022*/ 	.short	0x0008
        /*0024*/ 	.byte	0x00, 0xf5, 0x21, 0x00


	//----- nvinfo : EIATTR_KPARAM_INFO
	.align		4
.L_11:
        /*0028*/ 	.byte	0x04, 0x17
        /*002a*/ 	.short	(.L_13 - .L_12)
.L_12:
        /*002c*/ 	.word	0x00000000
        /*0030*/ 	.short	0x0000
        /*0032*/ 	.short	0x0000
        /*0034*/ 	.byte	0x00, 0xf5, 0x21, 0x00


	//----- nvinfo : EIATTR_SPARSE_MMA_MASK
	.align		4
.L_13:
        /*0038*/ 	.byte	0x03, 0x50
        /*003a*/ 	.short	0x0000


	//----- nvinfo : EIATTR_MAXREG_COUNT
	.align		4
        /*003c*/ 	.byte	0x03, 0x1b
        /*003e*/ 	.short	0x00ff


	//----- nvinfo : EIATTR_MERCURY_ISA_VERSION
	.align		4
        /*0040*/ 	.byte	0x03, 0x5f
        /*0042*/ 	.short	0x0101


	//----- nvinfo : EIATTR_VRC_CTA_INIT_COUNT
	.align		4
        /*0044*/ 	.byte	0x02, 0x4a
	.zero		1
	.zero		1


	//----- nvinfo : EIATTR_EXIT_INSTR_OFFSETS
	.align		4
        /*0048*/ 	.byte	0x04, 0x1c
        /*004a*/ 	.short	(.L_15 - .L_14)


	//   ....[0]....
.L_14:
        /*004c*/ 	.word	0x00000a90


	//----- nvinfo : EIATTR_CBANK_PARAM_SIZE
	.align		4
.L_15:
        /*0050*/ 	.byte	0x03, 0x19
        /*0052*/ 	.short	0x0018


	//----- nvinfo : EIATTR_PARAM_CBANK
	.align		4
        /*0054*/ 	.byte	0x04, 0x0a
        /*0056*/ 	.short	(.L_17 - .L_16)
	.align		4
.L_16:
        /*0058*/ 	.word	index@(.nv.constant0._Z6kernelPiS_S_)
        /*005c*/ 	.short	0x0380
        /*005e*/ 	.short	0x0018


	//----- nvinfo : EIATTR_SW_WAR
	.align		4
.L_17:
        /*0060*/ 	.byte	0x04, 0x36
        /*0062*/ 	.short	(.L_19 - .L_18)
.L_18:
        /*0064*/ 	.word	0x00000008
.L_19:


//--------------------- .nv.callgraph             --------------------------
	.section	.nv.callgraph,"",@"SHT_CUDA_CALLGRAPH"
	.align	4
	.sectionentsize	8
	.align		4
        /*0000*/ 	.word	0x00000000
	.align		4
        /*0004*/ 	.word	0xffffffff
	.align		4
        /*0008*/ 	.word	0x00000000
	.align		4
        /*000c*/ 	.word	0xfffffffe
	.align		4
        /*0010*/ 	.word	0x00000000
	.align		4
        /*0014*/ 	.word	0xfffffffd
	.align		4
        /*0018*/ 	.word	0x00000000
	.align		4
        /*001c*/ 	.word	0xfffffffc


//--------------------- .text._Z6kernelPiS_S_     --------------------------
	.section	.text._Z6kernelPiS_S_,"ax",@progbits
	.align	128
        .global         _Z6kernelPiS_S_
        .type           _Z6kernelPiS_S_,@function
        .size           _Z6kernelPiS_S_,(.L_x_2 - _Z6kernelPiS_S_)
        .other          _Z6kernelPiS_S_,@"STO_CUDA_ENTRY STV_DEFAULT"
_Z6kernelPiS_S_:
.text._Z6kernelPiS_S_:
[----:B------:R-:W-:Y:S01]  /*0000*/  LDC R1, c[0x0][0x37c] ;  /* 0x0000df00ff017b82 */ /* 0x000fe20000000800 */
[----:B------:R-:W0:Y:S01]  /*0010*/  S2R R0, SR_CTAID.X ;  /* 0x0000000000007919 */ /* 0x000e220000002500 */
[----:B------:R-:W1:Y:S06]  /*0020*/  LDCU UR4, c[0x0][0x364] ;  /* 0x00006c80ff0477ac */ /* 0x000e6c0008000800 */
[----:B------:R-:W2:Y:S01]  /*0030*/  LDC.64 R2, c[0x0][0x390] ;  /* 0x0000e400ff027b82 */ /* 0x000ea20000000a00 */
[----:B------:R-:W-:Y:S01]  /*0040*/  MOV R11, RZ ;  /* 0x000000ff000b7202 */ /* 0x000fe20000000f00 */
[----:B------:R-:W0:Y:S01]  /*0050*/  S2R R5, SR_TID.X ;  /* 0x0000000000057919 */ /* 0x000e220000002100 */
[----:B------:R-:W0:Y:S01]  /*0060*/  LDCU UR5, c[0x0][0x360] ;  /* 0x00006c00ff0577ac */ /* 0x000e220008000800 */
[----:B------:R-:W1:Y:S01]  /*0070*/  S2R R7, SR_CTAID.Y ;  /* 0x0000000000077919 */ /* 0x000e620000002600 */
[----:B------:R-:W3:Y:S01]  /*0080*/  LDCU.64 UR6, c[0x0][0x358] ;  /* 0x00006b00ff0677ac */ /* 0x000ee20008000a00 */
[----:B------:R-:W1:Y:S01]  /*0090*/  S2R R4, SR_TID.Y ;  /* 0x0000000000047919 */ /* 0x000e620000002200 */
[----:B------:R-:W4:Y:S01]  /*00a0*/  LDCU.128 UR8, c[0x0][0x380] ;  /* 0x00007000ff0877ac */ /* 0x000f220008000c00 */
[----:B0-----:R-:W-:-:S02]  /*00b0*/  IMAD R0, R0, UR5, R5 ;  /* 0x0000000500007c24 */ /* 0x001fc4000f8e0205 */
[----:B-1----:R-:W-:-:S05]  /*00c0*/  IMAD R5, R7, UR4, R4 ;  /* 0x0000000407057c24 */ /* 0x002fca000f8e0204 */
[----:B------:R-:W-:-:S05]  /*00d0*/  LEA R5, R5, R0, 0xa ;  /* 0x0000000005057211 */ /* 0x000fca00078e50ff */
[----:B--2---:R-:W-:-:S04]  /*00e0*/  IMAD.WIDE R2, R5, 0x4, R2 ;  /* 0x0000000405027825 */ /* 0x004fc800078e0202 */
[----:B------:R-:W-:Y:S01]  /*00f0*/  HFMA2 R5, -RZ, RZ, 0, 0 ;  /* 0x00000000ff057431 */ /* 0x000fe200000001ff */
[----:B---3--:R0:W-:Y:S02]  /*0100*/  STG.E desc[UR6][R2.64], RZ ;  /* 0x000000ff02007986 */ /* 0x0081e4000c101906 */
[----:B------:R-:W-:Y:S01]  /*0110*/  IMAD.WIDE.U32 R4, R7, UR4, R4 ;  /* 0x0000000407047c25 */ /* 0x000fe2000f8e0004 */
[----:B----4-:R-:W-:Y:S02]  /*0120*/  UIADD3 UR4, UP0, UPT, UR10, 0x4000, URZ ;  /* 0x000040000a047890 */ /* 0x010fe4000ff1e0ff */
[----:B------:R-:W-:Y:S02]  /*0130*/  LEA R10, P0, R4, UR8, 0xc ;  /* 0x00000008040a7c11 */ /* 0x000fe4000f8060ff */
[----:B------:R-:W-:Y:S02]  /*0140*/  UIADD3.X UR5, UPT, UPT, URZ, UR11, URZ, UP0, !UPT ;  /* 0x0000000bff057290 */ /* 0x000fe400087fe4ff */
[----:B------:R-:W-:Y:S01]  /*0150*/  MOV R6, UR4 ;  /* 0x0000000400067c02 */ /* 0x000fe20008000f00 */
[----:B------:R-:W-:Y:S01]  /*0160*/  UMOV UR4, URZ ;  /* 0x000000ff00047c82 */ /* 0x000fe20008000000 */
[----:B------:R-:W-:-:S02]  /*0170*/  IADD3 R10, P1, PT, R10, 0x10, RZ ;  /* 0x000000100a0a7810 */ /* 0x000fc40007f3e0ff */
[----:B------:R-:W-:Y:S02]  /*0180*/  LEA.HI.X R5, R4, UR9, R5, 0xc, P0 ;  /* 0x0000000904057c11 */ /* 0x000fe400080f6405 */
[----:B------:R-:W-:Y:S02]  /*0190*/  MOV R7, UR5 ;  /* 0x0000000500077c02 */ /* 0x000fe40008000f00 */
[----:B0-----:R-:W-:-:S07]  /*01a0*/  IADD3.X R5, PT, PT, RZ, R5, RZ, P1, !PT ;  /* 0x00000005ff057210 */ /* 0x001fce0000ffe4ff */
.L_x_0:
[----:B------:R-:W-:Y:S01]  /*01b0*/  IMAD.WIDE R8, R0, 0x4, R6 ;  /* 0x0000000400087825 */ /* 0x000fe200078e0206 */
[----:B------:R-:W-:-:S04]  /*01c0*/  MOV R4, R10 ;  /* 0x0000000a00047202 */ /* 0x000fc80000000f00 */
[----:B--2---:R-:W2:Y:S04]  /*01d0*/  LDG.E R12, desc[UR6][R8.64+-0x4000] ;  /* 0xffc00006080c7981 */ /* 0x004ea8000c1e1900 */
[----:B------:R-:W2:Y:S02]  /*01e0*/  LDG.E R10, desc[UR6][R4.64+-0x10] ;  /* 0xfffff006040a7981 */ /* 0x000ea4000c1e1900 */
[----:B--2---:R-:W-:-:S05]  /*01f0*/  IMAD R11, R10, R12, R11 ;  /* 0x0000000c0a0b7224 */ /* 0x004fca00078e020b */
[----:B------:R0:W-:Y:S04]  /*0200*/  STG.E desc[UR6][R2.64], R11 ;  /* 0x0000000b02007986 */ /* 0x0001e8000c101906 */
[----:B------:R-:W2:Y:S04]  /*0210*/  LDG.E R10, desc[UR6][R4.64+-0xc] ;  /* 0xfffff406040a7981 */ /* 0x000ea8000c1e1900 */
[----:B------:R-:W2:Y:S02]  /*0220*/  LDG.E R12, desc[UR6][R8.64+-0x3000] ;  /* 0xffd00006080c7981 */ /* 0x000ea4000c1e1900 */
[----:B--2---:R-:W-:-:S05]  /*0230*/  IMAD R13, R10, R12, R11 ;  /* 0x0000000c0a0d7224 */ /* 0x004fca00078e020b */
[----:B------:R1:W-:Y:S04]  /*0240*/  STG.E desc[UR6][R2.64], R13 ;  /* 0x0000000d02007986 */ /* 0x0003e8000c101906 */
[----:B------:R-:W2:Y:S04]  /*0250*/  LDG.E R10, desc[UR6][R4.64+-0x8] ;  /* 0xfffff806040a7981 */ /* 0x000ea8000c1e1900 */
[----:B------:R-:W2:Y:S02]  /*0260*/  LDG.E R12, desc[UR6][R8.64+-0x2000] ;  /* 0xffe00006080c7981 */ /* 0x000ea4000c1e1900 */
[----:B--2---:R-:W-:-:S05]  /*0270*/  IMAD R15, R10, R12, R13 ;  /* 0x0000000c0a0f7224 */ /* 0x004fca00078e020d */
[----:B------:R2:W-:Y:S04]  /*0280*/  STG.E desc[UR6][R2.64], R15 ;  /* 0x0000000f02007986 */ /* 0x0005e8000c101906 */
[----:B------:R-:W0:Y:S04]  /*0290*/  LDG.E R10, desc[UR6][R4.64+-0x4] ;  /* 0xfffffc06040a7981 */ /* 0x000e28000c1e1900 */
[----:B------:R-:W0:Y:S02]  /*02a0*/  LDG.E R12, desc[UR6][R8.64+-0x1000] ;  /* 0xfff00006080c7981 */ /* 0x000e24000c1e1900 */
[----:B0-----:R-:W-:-:S05]  /*02b0*/  IMAD R11, R10, R12, R15 ;  /* 0x0000000c0a0b7224 */ /* 0x001fca00078e020f */
[----:B------:R0:W-:Y:S04]  /*02c0*/  STG.E desc[UR6][R2.64], R11 ;  /* 0x0000000b02007986 */ /* 0x0001e8000c101906 */
[----:B------:R-:W1:Y:S04]  /*02d0*/  LDG.E R10, desc[UR6][R4.64] ;  /* 0x00000006040a7981 */ /* 0x000e68000c1e1900 */
[----:B------:R-:W1:Y:S02]  /*02e0*/  LDG.E R12, desc[UR6][R8.64] ;  /* 0x00000006080c7981 */ /* 0x000e64000c1e1900 */
[----:B-1----:R-:W-:-:S05]  /*02f0*/  IMAD R13, R10, R12, R11 ;  /* 0x0000000c0a0d7224 */ /* 0x002fca00078e020b */
[----:B------:R1:W-:Y:S04]  /*0300*/  STG.E desc[UR6][R2.64], R13 ;  /* 0x0000000d02007986 */ /* 0x0003e8000c101906 */
[----:B------:R-:W2:Y:S04]  /*0310*/  LDG.E R10, desc[UR6][R4.64+0x4] ;  /* 0x00000406040a7981 */ /* 0x000ea8000c1e1900 */
[----:B------:R-:W2:Y:S02]  /*0320*/  LDG.E R12, desc[UR6][R8.64+0x1000] ;  /* 0x00100006080c7981 */ /* 0x000ea4000c1e1900 */
[----:B--2---:R-:W-:-:S05]  /*0330*/  IMAD R15, R10, R12, R13 ;  /* 0x0000000c0a0f7224 */ /* 0x004fca00078e020d */
[----:B------:R2:W-:Y:S04]  /*0340*/  STG.E desc[UR6][R2.64], R15 ;  /* 0x0000000f02007986 */ /* 0x0005e8000c101906 */
[----:B------:R-:W3:Y:S04]  /*0350*/  LDG.E R10, desc[UR6][R4.64+0x8] ;  /* 0x00000806040a7981 */ /* 0x000ee8000c1e1900 */
[----:B------:R-:W3:Y:S02]  /*0360*/  LDG.E R12, desc[UR6][R8.64+0x2000] ;  /* 0x00200006080c7981 */ /* 0x000ee4000c1e1900 */
[----:B---3--:R-:W-:-:S05]  /*0370*/  IMAD R17, R10, R12, R15 ;  /* 0x0000000c0a117224 */ /* 0x008fca00078e020f */
[----:B------:R-:W-:Y:S04]  /*0380*/  STG.E desc[UR6][R2.64], R17 ;  /* 0x0000001102007986 */ /* 0x000fe8000c101906 */
[----:B0-----:R-:W1:Y:S04]  /*0390*/  LDG.E R11, desc[UR6][R8.64+0x3000] ;  /* 0x00300006080b7981 */ /* 0x001e68000c1e1900 */
[----:B------:R-:W1:Y:S01]  /*03a0*/  LDG.E R10, desc[UR6][R4.64+0xc] ;  /* 0x00000c06040a7981 */ /* 0x000e62000c1e1900 */
[----:B------:R-:W-:Y:S01]  /*03b0*/  IADD3 R19, PT, PT, R0, 0x2000, RZ ;  /* 0x0000200000137810 */ /* 0x000fe20007ffe0ff */
[----:B-1----:R-:W-:-:S04]  /*03c0*/  IMAD R13, R10, R11, R17 ;  /* 0x0000000b0a0d7224 */ /* 0x002fc800078e0211 */
[----:B------:R-:W-:Y:S01]  /*03d0*/  IMAD.WIDE R10, R19, 0x4, R6 ;  /* 0x00000004130a7825 */ /* 0x000fe200078e0206 */
        /* <DEDUP_REMOVED lines=12> */
[----:B------:R-:W-:Y:S04]  /*04a0*/  STG.E desc[UR6][R2.64], R13 ;  /* 0x0000000d02007986 */ /* 0x000fe8000c101906 */
        /* <DEDUP_REMOVED lines=25> */
[----:B------:R-:W-:Y:S04]  /*0640*/  STG.E desc[UR6][R2.64], R17 ;  /* 0x0000001102007986 */ /* 0x000fe8000c101906 */
        /* <DEDUP_REMOVED lines=8> */
[----:B------:R-:W2:Y:S04]  /*06d0*/  LDG.E R8, desc[UR6][R4.64+0x3c] ;  /* 0x00003c0604087981 */ /* 0x000ea8000c1e1900 */
[----:B------:R-:W2:Y:S02]  /*06e0*/  LDG.E R10, desc[UR6][R12.64+-0x1000] ;  /* 0xfff000060c0a7981 */ /* 0x000ea4000c1e1900 */
[----:B--2---:R-:W-:-:S05]  /*06f0*/  IMAD R15, R8, R10, R9 ;  /* 0x0000000a080f7224 */ /* 0x004fca00078e0209 */
[----:B------:R2:W-:Y:S04]  /*0700*/  STG.E desc[UR6][R2.64], R15 ;  /* 0x0000000f02007986 */ /* 0x0005e8000c101906 */
[----:B------:R-:W1:Y:S04]  /*0710*/  LDG.E R8, desc[UR6][R4.64+0x40] ;  /* 0x0000400604087981 */ /* 0x000e68000c1e1900 */
[----:B------:R-:W1:Y:S02]  /*0720*/  LDG.E R10, desc[UR6][R12.64] ;  /* 0x000000060c0a7981 */ /* 0x000e64000c1e1900 */
[----:B-1----:R-:W-:-:S05]  /*0730*/  IMAD R11, R8, R10, R15 ;  /* 0x0000000a080b7224 */ /* 0x002fca00078e020f */
[----:B------:R1:W-:Y:S04]  /*0740*/  STG.E desc[UR6][R2.64], R11 ;  /* 0x0000000b02007986 */ /* 0x0003e8000c101906 */
[----:B------:R-:W3:Y:S04]  /*0750*/  LDG.E R8, desc[UR6][R4.64+0x44] ;  /* 0x0000440604087981 */ /* 0x000ee8000c1e1900 */
[----:B------:R-:W3:Y:S02]  /*0760*/  LDG.E R10, desc[UR6][R12.64+0x1000] ;  /* 0x001000060c0a7981 */ /* 0x000ee4000c1e1900 */
[----:B---3--:R-:W-:-:S05]  /*0770*/  IMAD R17, R8, R10, R11 ;  /* 0x0000000a08117224 */ /* 0x008fca00078e020b */
[----:B------:R-:W-:Y:S04]  /*0780*/  STG.E desc[UR6][R2.64], R17 ;  /* 0x0000001102007986 */ /* 0x000fe8000c101906 */
[----:B------:R-:W2:Y:S04]  /*0790*/  LDG.E R8, desc[UR6][R4.64+0x48] ;  /* 0x0000480604087981 */ /* 0x000ea8000c1e1900 */
[----:B0-----:R-:W2:Y:S02]  /*07a0*/  LDG.E R9, desc[UR6][R12.64+0x2000] ;  /* 0x002000060c097981 */ /* 0x001ea4000c1e1900 */
[----:B--2---:R-:W-:-:S05]  /*07b0*/  IMAD R15, R8, R9, R17 ;  /* 0x00000009080f7224 */ /* 0x004fca00078e0211 */
[----:B------:R0:W-:Y:S04]  /*07c0*/  STG.E desc[UR6][R2.64], R15 ;  /* 0x0000000f02007986 */ /* 0x0001e8000c101906 */
[----:B------:R-:W2:Y:S04]  /*07d0*/  LDG.E R9, desc[UR6][R12.64+0x3000] ;  /* 0x003000060c097981 */ /* 0x000ea8000c1e1900 */
[----:B------:R-:W2:Y:S01]  /*07e0*/  LDG.E R8, desc[UR6][R4.64+0x4c] ;  /* 0x00004c0604087981 */ /* 0x000ea2000c1e1900 */
[----:B-1----:R-:W-:Y:S01]  /*07f0*/  IADD3 R11, PT, PT, R0, 0x6000, RZ ;  /* 0x00006000000b7810 */ /* 0x002fe20007ffe0ff */
[----:B--2---:R-:W-:-:S04]  /*0800*/  IMAD R19, R8, R9, R15 ;  /* 0x0000000908137224 */ /* 0x004fc800078e020f */
[----:B------:R-:W-:Y:S01]  /*0810*/  IMAD.WIDE R8, R11, 0x4, R6 ;  /* 0x000000040b087825 */ /* 0x000fe200078e0206 */
[----:B------:R-:W-:Y:S04]  /*0820*/  STG.E desc[UR6][R2.64], R19 ;  /* 0x0000001302007986 */ /* 0x000fe8000c101906 */
        /* <DEDUP_REMOVED lines=24> */
[----:B------:R-:W3:Y:S04]  /*09b0*/  LDG.E R10, desc[UR6][R4.64+0x68] ;  /* 0x00006806040a7981 */ /* 0x000ee8000c1e1900 */
[----:B------:R-:W3:Y:S02]  /*09c0*/  LDG.E R12, desc[UR6][R8.64+0x2000] ;  /* 0x00200006080c7981 */ /* 0x000ee4000c1e1900 */
[----:B---3--:R-:W-:-:S05]  /*09d0*/  IMAD R17, R10, R12, R15 ;  /* 0x0000000c0a117224 */ /* 0x008fca00078e020f */
[----:B------:R2:W-:Y:S04]  /*09e0*/  STG.E desc[UR6][R2.64], R17 ;  /* 0x0000001102007986 */ /* 0x0005e8000c101906 */
[----:B-1----:R-:W3:Y:S04]  /*09f0*/  LDG.E R11, desc[UR6][R8.64+0x3000] ;  /* 0x00300006080b7981 */ /* 0x002ee8000c1e1900 */
[----:B------:R-:W3:Y:S01]  /*0a00*/  LDG.E R10, desc[UR6][R4.64+0x6c] ;  /* 0x00006c06040a7981 */ /* 0x000ee2000c1e1900 */
[----:B------:R-:W-:-:S04]  /*0a10*/  UIADD3 UR4, UPT, UPT, UR4, 0x20, URZ ;  /* 0x0000002004047890 */ /* 0x000fc8000fffe0ff */
[----:B------:R-:W-:Y:S01]  /*0a20*/  UISETP.NE.AND UP0, UPT, UR4, 0x400, UPT ;  /* 0x000004000400788c */ /* 0x000fe2000bf05270 */
[----:B------:R-:W-:Y:S01]  /*0a30*/  IADD3 R0, PT, PT, R0, 0x8000, RZ ;  /* 0x0000800000007810 */ /* 0x000fe20007ffe0ff */
[----:B---3--:R-:W-:-:S05]  /*0a40*/  IMAD R11, R10, R11, R17 ;  /* 0x0000000b0a0b7224 */ /* 0x008fca00078e0211 */
[----:B------:R2:W-:Y:S01]  /*0a50*/  STG.E desc[UR6][R2.64], R11 ;  /* 0x0000000b02007986 */ /* 0x0005e2000c101906 */
[----:B------:R-:W-:-:S04]  /*0a60*/  IADD3 R10, P0, PT, R4, 0x80, RZ ;  /* 0x00000080040a7810 */ /* 0x000fc80007f1e0ff */
[----:B------:R-:W-:Y:S01]  /*0a70*/  IADD3.X R5, PT, PT, RZ, R5, RZ, P0, !PT ;  /* 0x00000005ff057210 */ /* 0x000fe200007fe4ff */
[----:B------:R-:W-:Y:S08]  /*0a80*/  BRA.U UP0, `(.L_x_0) ;  /* 0xfffffff500c87547 */ /* 0x000ff0000b83ffff */
[----:B------:R-:W-:Y:S05]  /*0a90*/  EXIT ;  /* 0x000000000000794d */ /* 0x000fea0003800000 */
.L_x_1:
[----:B------:R-:W-:-:S00]  /*0aa0*/  BRA `(.L_x_1) ;  /* 0xfffffffc00fc7947 */ /* 0x000fc0000383ffff */
[----:B------:R-:W-:-:S00]  /*0ab0*/  NOP ;  /* 0x0000000000007918 */ /* 0x000fc00000000000 */
        /* <DEDUP_REMOVED lines=12> */
.L_x_2:


//--------------------- .nv.shared.reserved.0     --------------------------
	.section	.nv.shared.reserved.0,"aw",@nobits
	.weak		__nv_reservedSMEM_offset_0_alias
	.size		__nv_reservedSMEM_offset_0_alias, 0, 64
	.other		__nv_reservedSMEM_offset_0_alias,@"STO_CUDA_RESERVED_SHARED STV_DEFAULT"
__nv_reservedSMEM_offset_0_alias:
	.zero		0
	.zero		64


//--------------------- .nv.constant0._Z6kernelPiS_S_ --------------------------
	.section	.nv.constant0._Z6kernelPiS_S_,"a",@progbits
	.sectionflags	@""
	.align	4
.nv.constant0._Z6kernelPiS_S_:
	.zero		920


//--------------------- SYMBOLS --------------------------

	.type		.nv.reservedSmem.offset0,@object
	.size		.nv.reservedSmem.offset0,0x4
